//
// Generated by NVIDIA NVVM Compiler
//
// Compiler Build ID: CL-36424714
// Cuda compilation tools, release 13.0, V13.0.88
// Based on NVVM 20.0.0
//

.version 9.0
.target sm_100
.address_size 64

	// .globl	_Z12simpleKernelPfi

.visible .entry _Z12simpleKernelPfi(
	.param .u64 .ptr .align 1 _Z12simpleKernelPfi_param_0,
	.param .u32 _Z12simpleKernelPfi_param_1
)
{
	.reg .pred 	%p<2>;
	.reg .b32 	%r<6>;
	.reg .b32 	%f<252>;
	.reg .b64 	%rd<5>;

	ld.param.u64 	%rd1, [_Z12simpleKernelPfi_param_0];
	ld.param.u32 	%r2, [_Z12simpleKernelPfi_param_1];
	mov.u32 	%r3, %ctaid.x;
	mov.u32 	%r4, %ntid.x;
	mov.u32 	%r5, %tid.x;
	mad.lo.s32 	%r1, %r3, %r4, %r5;
	setp.ge.s32 	%p1, %r1, %r2;
	@%p1 bra 	$L__BB0_2;
	cvta.to.global.u64 	%rd2, %rd1;
	mul.wide.s32 	%rd3, %r1, 4;
	add.s64 	%rd4, %rd2, %rd3;
	ld.global.f32 	%f1, [%rd4];
	add.f32 	%f2, %f1, %f1;
	fma.rn.f32 	%f3, %f1, 0f40000000, %f2;
	add.f32 	%f4, %f3, %f3;
	fma.rn.f32 	%f5, %f3, 0f40000000, %f4;
	add.f32 	%f6, %f5, %f5;
	fma.rn.f32 	%f7, %f5, 0f40000000, %f6;
	add.f32 	%f8, %f7, %f7;
	fma.rn.f32 	%f9, %f7, 0f40000000, %f8;
	add.f32 	%f10, %f9, %f9;
	fma.rn.f32 	%f11, %f9, 0f40000000, %f10;
	add.f32 	%f12, %f11, %f11;
	fma.rn.f32 	%f13, %f11, 0f40000000, %f12;
	add.f32 	%f14, %f13, %f13;
	fma.rn.f32 	%f15, %f13, 0f40000000, %f14;
	add.f32 	%f16, %f15, %f15;
	fma.rn.f32 	%f17, %f15, 0f40000000, %f16;
	add.f32 	%f18, %f17, %f17;
	fma.rn.f32 	%f19, %f17, 0f40000000, %f18;
	add.f32 	%f20, %f19, %f19;
	fma.rn.f32 	%f21, %f19, 0f40000000, %f20;
	add.f32 	%f22, %f21, %f21;
	fma.rn.f32 	%f23, %f21, 0f40000000, %f22;
	add.f32 	%f24, %f23, %f23;
	fma.rn.f32 	%f25, %f23, 0f40000000, %f24;
	add.f32 	%f26, %f25, %f25;
	fma.rn.f32 	%f27, %f25, 0f40000000, %f26;
	add.f32 	%f28, %f27, %f27;
	fma.rn.f32 	%f29, %f27, 0f40000000, %f28;
	add.f32 	%f30, %f29, %f29;
	fma.rn.f32 	%f31, %f29, 0f40000000, %f30;
	add.f32 	%f32, %f31, %f31;
	fma.rn.f32 	%f33, %f31, 0f40000000, %f32;
	add.f32 	%f34, %f33, %f33;
	fma.rn.f32 	%f35, %f33, 0f40000000, %f34;
	add.f32 	%f36, %f35, %f35;
	fma.rn.f32 	%f37, %f35, 0f40000000, %f36;
	add.f32 	%f38, %f37, %f37;
	fma.rn.f32 	%f39, %f37, 0f40000000, %f38;
	add.f32 	%f40, %f39, %f39;
	fma.rn.f32 	%f41, %f39, 0f40000000, %f40;
	add.f32 	%f42, %f41, %f41;
	fma.rn.f32 	%f43, %f41, 0f40000000, %f42;
	add.f32 	%f44, %f43, %f43;
	fma.rn.f32 	%f45, %f43, 0f40000000, %f44;
	add.f32 	%f46, %f45, %f45;
	fma.rn.f32 	%f47, %f45, 0f40000000, %f46;
	add.f32 	%f48, %f47, %f47;
	fma.rn.f32 	%f49, %f47, 0f40000000, %f48;
	add.f32 	%f50, %f49, %f49;
	fma.rn.f32 	%f51, %f49, 0f40000000, %f50;
	add.f32 	%f52, %f51, %f51;
	fma.rn.f32 	%f53, %f51, 0f40000000, %f52;
	add.f32 	%f54, %f53, %f53;
	fma.rn.f32 	%f55, %f53, 0f40000000, %f54;
	add.f32 	%f56, %f55, %f55;
	fma.rn.f32 	%f57, %f55, 0f40000000, %f56;
	add.f32 	%f58, %f57, %f57;
	fma.rn.f32 	%f59, %f57, 0f40000000, %f58;
	add.f32 	%f60, %f59, %f59;
	fma.rn.f32 	%f61, %f59, 0f40000000, %f60;
	add.f32 	%f62, %f61, %f61;
	fma.rn.f32 	%f63, %f61, 0f40000000, %f62;
	add.f32 	%f64, %f63, %f63;
	fma.rn.f32 	%f65, %f63, 0f40000000, %f64;
	add.f32 	%f66, %f65, %f65;
	fma.rn.f32 	%f67, %f65, 0f40000000, %f66;
	add.f32 	%f68, %f67, %f67;
	fma.rn.f32 	%f69, %f67, 0f40000000, %f68;
	add.f32 	%f70, %f69, %f69;
	fma.rn.f32 	%f71, %f69, 0f40000000, %f70;
	add.f32 	%f72, %f71, %f71;
	fma.rn.f32 	%f73, %f71, 0f40000000, %f72;
	add.f32 	%f74, %f73, %f73;
	fma.rn.f32 	%f75, %f73, 0f40000000, %f74;
	add.f32 	%f76, %f75, %f75;
	fma.rn.f32 	%f77, %f75, 0f40000000, %f76;
	add.f32 	%f78, %f77, %f77;
	fma.rn.f32 	%f79, %f77, 0f40000000, %f78;
	add.f32 	%f80, %f79, %f79;
	fma.rn.f32 	%f81, %f79, 0f40000000, %f80;
	add.f32 	%f82, %f81, %f81;
	fma.rn.f32 	%f83, %f81, 0f40000000, %f82;
	add.f32 	%f84, %f83, %f83;
	fma.rn.f32 	%f85, %f83, 0f40000000, %f84;
	add.f32 	%f86, %f85, %f85;
	fma.rn.f32 	%f87, %f85, 0f40000000, %f86;
	add.f32 	%f88, %f87, %f87;
	fma.rn.f32 	%f89, %f87, 0f40000000, %f88;
	add.f32 	%f90, %f89, %f89;
	fma.rn.f32 	%f91, %f89, 0f40000000, %f90;
	add.f32 	%f92, %f91, %f91;
	fma.rn.f32 	%f93, %f91, 0f40000000, %f92;
	add.f32 	%f94, %f93, %f93;
	fma.rn.f32 	%f95, %f93, 0f40000000, %f94;
	add.f32 	%f96, %f95, %f95;
	fma.rn.f32 	%f97, %f95, 0f40000000, %f96;
	add.f32 	%f98, %f97, %f97;
	fma.rn.f32 	%f99, %f97, 0f40000000, %f98;
	add.f32 	%f100, %f99, %f99;
	fma.rn.f32 	%f101, %f99, 0f40000000, %f100;
	add.f32 	%f102, %f101, %f101;
	fma.rn.f32 	%f103, %f101, 0f40000000, %f102;
	add.f32 	%f104, %f103, %f103;
	fma.rn.f32 	%f105, %f103, 0f40000000, %f104;
	add.f32 	%f106, %f105, %f105;
	fma.rn.f32 	%f107, %f105, 0f40000000, %f106;
	add.f32 	%f108, %f107, %f107;
	fma.rn.f32 	%f109, %f107, 0f40000000, %f108;
	add.f32 	%f110, %f109, %f109;
	fma.rn.f32 	%f111, %f109, 0f40000000, %f110;
	add.f32 	%f112, %f111, %f111;
	fma.rn.f32 	%f113, %f111, 0f40000000, %f112;
	add.f32 	%f114, %f113, %f113;
	fma.rn.f32 	%f115, %f113, 0f40000000, %f114;
	add.f32 	%f116, %f115, %f115;
	fma.rn.f32 	%f117, %f115, 0f40000000, %f116;
	add.f32 	%f118, %f117, %f117;
	fma.rn.f32 	%f119, %f117, 0f40000000, %f118;
	add.f32 	%f120, %f119, %f119;
	fma.rn.f32 	%f121, %f119, 0f40000000, %f120;
	add.f32 	%f122, %f121, %f121;
	fma.rn.f32 	%f123, %f121, 0f40000000, %f122;
	add.f32 	%f124, %f123, %f123;
	fma.rn.f32 	%f125, %f123, 0f40000000, %f124;
	add.f32 	%f126, %f125, %f125;
	fma.rn.f32 	%f127, %f125, 0f40000000, %f126;
	add.f32 	%f128, %f127, %f127;
	fma.rn.f32 	%f129, %f127, 0f40000000, %f128;
	add.f32 	%f130, %f129, %f129;
	fma.rn.f32 	%f131, %f129, 0f40000000, %f130;
	add.f32 	%f132, %f131, %f131;
	fma.rn.f32 	%f133, %f131, 0f40000000, %f132;
	add.f32 	%f134, %f133, %f133;
	fma.rn.f32 	%f135, %f133, 0f40000000, %f134;
	add.f32 	%f136, %f135, %f135;
	fma.rn.f32 	%f137, %f135, 0f40000000, %f136;
	add.f32 	%f138, %f137, %f137;
	fma.rn.f32 	%f139, %f137, 0f40000000, %f138;
	add.f32 	%f140, %f139, %f139;
	fma.rn.f32 	%f141, %f139, 0f40000000, %f140;
	add.f32 	%f142, %f141, %f141;
	fma.rn.f32 	%f143, %f141, 0f40000000, %f142;
	add.f32 	%f144, %f143, %f143;
	fma.rn.f32 	%f145, %f143, 0f40000000, %f144;
	add.f32 	%f146, %f145, %f145;
	fma.rn.f32 	%f147, %f145, 0f40000000, %f146;
	add.f32 	%f148, %f147, %f147;
	fma.rn.f32 	%f149, %f147, 0f40000000, %f148;
	add.f32 	%f150, %f149, %f149;
	fma.rn.f32 	%f151, %f149, 0f40000000, %f150;
	add.f32 	%f152, %f151, %f151;
	fma.rn.f32 	%f153, %f151, 0f40000000, %f152;
	add.f32 	%f154, %f153, %f153;
	fma.rn.f32 	%f155, %f153, 0f40000000, %f154;
	add.f32 	%f156, %f155, %f155;
	fma.rn.f32 	%f157, %f155, 0f40000000, %f156;
	add.f32 	%f158, %f157, %f157;
	fma.rn.f32 	%f159, %f157, 0f40000000, %f158;
	add.f32 	%f160, %f159, %f159;
	fma.rn.f32 	%f161, %f159, 0f40000000, %f160;
	add.f32 	%f162, %f161, %f161;
	fma.rn.f32 	%f163, %f161, 0f40000000, %f162;
	add.f32 	%f164, %f163, %f163;
	fma.rn.f32 	%f165, %f163, 0f40000000, %f164;
	add.f32 	%f166, %f165, %f165;
	fma.rn.f32 	%f167, %f165, 0f40000000, %f166;
	add.f32 	%f168, %f167, %f167;
	fma.rn.f32 	%f169, %f167, 0f40000000, %f168;
	add.f32 	%f170, %f169, %f169;
	fma.rn.f32 	%f171, %f169, 0f40000000, %f170;
	add.f32 	%f172, %f171, %f171;
	fma.rn.f32 	%f173, %f171, 0f40000000, %f172;
	add.f32 	%f174, %f173, %f173;
	fma.rn.f32 	%f175, %f173, 0f40000000, %f174;
	add.f32 	%f176, %f175, %f175;
	fma.rn.f32 	%f177, %f175, 0f40000000, %f176;
	add.f32 	%f178, %f177, %f177;
	fma.rn.f32 	%f179, %f177, 0f40000000, %f178;
	add.f32 	%f180, %f179, %f179;
	fma.rn.f32 	%f181, %f179, 0f40000000, %f180;
	add.f32 	%f182, %f181, %f181;
	fma.rn.f32 	%f183, %f181, 0f40000000, %f182;
	add.f32 	%f184, %f183, %f183;
	fma.rn.f32 	%f185, %f183, 0f40000000, %f184;
	add.f32 	%f186, %f185, %f185;
	fma.rn.f32 	%f187, %f185, 0f40000000, %f186;
	add.f32 	%f188, %f187, %f187;
	fma.rn.f32 	%f189, %f187, 0f40000000, %f188;
	add.f32 	%f190, %f189, %f189;
	fma.rn.f32 	%f191, %f189, 0f40000000, %f190;
	add.f32 	%f192, %f191, %f191;
	fma.rn.f32 	%f193, %f191, 0f40000000, %f192;
	add.f32 	%f194, %f193, %f193;
	fma.rn.f32 	%f195, %f193, 0f40000000, %f194;
	add.f32 	%f196, %f195, %f195;
	fma.rn.f32 	%f197, %f195, 0f40000000, %f196;
	add.f32 	%f198, %f197, %f197;
	fma.rn.f32 	%f199, %f197, 0f40000000, %f198;
	add.f32 	%f200, %f199, %f199;
	fma.rn.f32 	%f201, %f199, 0f40000000, %f200;
	add.f32 	%f202, %f201, %f201;
	fma.rn.f32 	%f203, %f201, 0f40000000, %f202;
	add.f32 	%f204, %f203, %f203;
	fma.rn.f32 	%f205, %f203, 0f40000000, %f204;
	add.f32 	%f206, %f205, %f205;
	fma.rn.f32 	%f207, %f205, 0f40000000, %f206;
	add.f32 	%f208, %f207, %f207;
	fma.rn.f32 	%f209, %f207, 0f40000000, %f208;
	add.f32 	%f210, %f209, %f209;
	fma.rn.f32 	%f211, %f209, 0f40000000, %f210;
	add.f32 	%f212, %f211, %f211;
	fma.rn.f32 	%f213, %f211, 0f40000000, %f212;
	add.f32 	%f214, %f213, %f213;
	fma.rn.f32 	%f215, %f213, 0f40000000, %f214;
	add.f32 	%f216, %f215, %f215;
	fma.rn.f32 	%f217, %f215, 0f40000000, %f216;
	add.f32 	%f218, %f217, %f217;
	fma.rn.f32 	%f219, %f217, 0f40000000, %f218;
	add.f32 	%f220, %f219, %f219;
	fma.rn.f32 	%f221, %f219, 0f40000000, %f220;
	add.f32 	%f222, %f221, %f221;
	fma.rn.f32 	%f223, %f221, 0f40000000, %f222;
	add.f32 	%f224, %f223, %f223;
	fma.rn.f32 	%f225, %f223, 0f40000000, %f224;
	add.f32 	%f226, %f225, %f225;
	fma.rn.f32 	%f227, %f225, 0f40000000, %f226;
	add.f32 	%f228, %f227, %f227;
	fma.rn.f32 	%f229, %f227, 0f40000000, %f228;
	add.f32 	%f230, %f229, %f229;
	fma.rn.f32 	%f231, %f229, 0f40000000, %f230;
	add.f32 	%f232, %f231, %f231;
	fma.rn.f32 	%f233, %f231, 0f40000000, %f232;
	add.f32 	%f234, %f233, %f233;
	fma.rn.f32 	%f235, %f233, 0f40000000, %f234;
	add.f32 	%f236, %f235, %f235;
	fma.rn.f32 	%f237, %f235, 0f40000000, %f236;
	add.f32 	%f238, %f237, %f237;
	fma.rn.f32 	%f239, %f237, 0f40000000, %f238;
	add.f32 	%f240, %f239, %f239;
	fma.rn.f32 	%f241, %f239, 0f40000000, %f240;
	add.f32 	%f242, %f241, %f241;
	fma.rn.f32 	%f243, %f241, 0f40000000, %f242;
	add.f32 	%f244, %f243, %f243;
	fma.rn.f32 	%f245, %f243, 0f40000000, %f244;
	add.f32 	%f246, %f245, %f245;
	fma.rn.f32 	%f247, %f245, 0f40000000, %f246;
	add.f32 	%f248, %f247, %f247;
	fma.rn.f32 	%f249, %f247, 0f40000000, %f248;
	add.f32 	%f250, %f249, %f249;
	fma.rn.f32 	%f251, %f249, 0f40000000, %f250;
	st.global.f32 	[%rd4], %f251;
$L__BB0_2:
	ret;

}


// ===== COMPILED SASS (sm_100) =====

	.target	sm_100

	.elftype	@"ET_EXEC"


//--------------------- .note.nv.tkinfo           --------------------------
	.section	.note.nv.tkinfo,"",@"SHT_NOTE"
	.sectionflags	@"SHF_NOTE_NV_TKINFO"
	.tkinfo
        /*0018*/ 	.word	0x00000002
        /*0030*/ 	.string	""
        /*0030*/ 	.string	"ptxas"
        /*0030*/ 	.string	"Cuda compilation tools, release 13.0, V13.0.88"
        /*0030*/ 	.string	"Build cuda_13.0.r13.0/compiler.36424714_0"
        /*0030*/ 	.string	"-arch sm_100 -m 64 "



//--------------------- .note.nv.cuinfo           --------------------------
	.section	.note.nv.cuinfo,"",@"SHT_NOTE"
	.sectionflags	@"SHF_NOTE_NV_CUINFO"
        /*0018*/ 	.short	0x0002
        /*001a*/ 	.short	0x0064
        /*001c*/ 	.short	0x0082
	.zero		2


//--------------------- .nv.info                  --------------------------
	.section	.nv.info,"",@"SHT_CUDA_INFO"
	.align	4


	//----- nvinfo : EIATTR_REGCOUNT
	.align		4
        /*0000*/ 	.byte	0x04, 0x2f
        /*0002*/ 	.short	(.L_1 - .L_0)
	.align		4
.L_0:
        /*0004*/ 	.word	index@(_Z12simpleKernelPfi)
        /*0008*/ 	.word	0x00000008


	//----- nvinfo : EIATTR_FRAME_SIZE
	.align		4
.L_1:
        /*000c*/ 	.byte	0x04, 0x11
        /*000e*/ 	.short	(.L_3 - .L_2)
	.align		4
.L_2:
        /*0010*/ 	.word	index@(_Z12simpleKernelPfi)
        /*0014*/ 	.word	0x00000000


	//----- nvinfo : EIATTR_MIN_STACK_SIZE
	.align		4
.L_3:
        /*0018*/ 	.byte	0x04, 0x12
        /*001a*/ 	.short	(.L_5 - .L_4)
	.align		4
.L_4:
        /*001c*/ 	.word	index@(_Z12simpleKernelPfi)
        /*0020*/ 	.word	0x00000000
.L_5:


//--------------------- .nv.compat                --------------------------
	.section	.nv.compat,"",@"SHT_CUDA_COMPAT_INFO"
	.align	4
        /*0000*/ 	.byte	0x02, 0x09, 0x00, 0x00, 0x02, 0x02, 0x01, 0x00, 0x02, 0x05, 0x05, 0x00, 0x03, 0x07, 0x01, 0x01
        /*0010*/ 	.byte	0x02, 0x03, 0x00, 0x00, 0x02, 0x06, 0x01, 0x00, 0x04, 0x0b, 0x08, 0x00, 0x09, 0x00, 0x00, 0x00
        /*0020*/ 	.byte	0x00, 0x00, 0x00, 0x00


//--------------------- .nv.info._Z12simpleKernelPfi --------------------------
	.section	.nv.info._Z12simpleKernelPfi,"",@"SHT_CUDA_INFO"
	.sectionflags	@""
	.align	4


	//----- nvinfo : EIATTR_CUDA_API_VERSION
	.align		4
        /*0000*/ 	.byte	0x04, 0x37
        /*0002*/ 	.short	(.L_7 - .L_6)
.L_6:
        /*0004*/ 	.word	0x00000082


	//----- nvinfo : EIATTR_KPARAM_INFO
	.align		4
.L_7:
        /*0008*/ 	.byte	0x04, 0x17
        /*000a*/ 	.short	(.L_9 - .L_8)
.L_8:
        /*000c*/ 	.word	0x00000000
        /*0010*/ 	.short	0x0001
        /*0012*/ 	.short	0x0008
        /*0014*/ 	.byte	0x00, 0xf0, 0x11, 0x00


	//----- nvinfo : EIATTR_KPARAM_INFO
	.align		4
.L_9:
        /*0018*/ 	.byte	0x04, 0x17
        /*001a*/ 	.short	(.L_11 - .L_10)
.L_10:
        /*001c*/ 	.word	0x00000000
        /*0020*/ 	.short	0x0000
        /*0022*/ 	.short	0x0000
        /*0024*/ 	.byte	0x00, 0xf5, 0x21, 0x00


	//----- nvinfo : EIATTR_SPARSE_MMA_MASK
	.align		4
.L_11:
        /*0028*/ 	.byte	0x03, 0x50
        /*002a*/ 	.short	0x0000


	//----- nvinfo : EIATTR_MAXREG_COUNT
	.align		4
        /*002c*/ 	.byte	0x03, 0x1b
        /*002e*/ 	.short	0x00ff


	//----- nvinfo : EIATTR_MERCURY_ISA_VERSION
	.align		4
        /*0030*/ 	.byte	0x03, 0x5f
        /*0032*/ 	.short	0x0101


	//----- nvinfo : EIATTR_VRC_CTA_INIT_COUNT
	.align		4
        /*0034*/ 	.byte	0x02, 0x4a
	.zero		1
	.zero		1


	//----- nvinfo : EIATTR_EXIT_INSTR_OFFSETS
	.align		4
        /*0038*/ 	.byte	0x04, 0x1c
        /*003a*/ 	.short	(.L_13 - .L_12)


	//   ....[0]....
.L_12:
        /*003c*/ 	.word	0x00000070


	//   ....[1]....
        /*0040*/ 	.word	0x00001070


	//----- nvinfo : EIATTR_CBANK_PARAM_SIZE
	.align		4
.L_13:
        /*0044*/ 	.byte	0x03, 0x19
        /*0046*/ 	.short	0x000c


	//----- nvinfo : EIATTR_PARAM_CBANK
	.align		4
        /*0048*/ 	.byte	0x04, 0x0a
        /*004a*/ 	.short	(.L_15 - .L_14)
	.align		4
.L_14:
        /*004c*/ 	.word	index@(.nv.constant0._Z12simpleKernelPfi)
        /*0050*/ 	.short	0x0380
        /*0052*/ 	.short	0x000c


	//----- nvinfo : EIATTR_SW_WAR
	.align		4
.L_15:
        /*0054*/ 	.byte	0x04, 0x36
        /*0056*/ 	.short	(.L_17 - .L_16)
.L_16:
        /*0058*/ 	.word	0x00000008
.L_17:


//--------------------- .nv.callgraph             --------------------------
	.section	.nv.callgraph,"",@"SHT_CUDA_CALLGRAPH"
	.align	4
	.sectionentsize	8
	.align		4
        /*0000*/ 	.word	0x00000000
	.align		4
        /*0004*/ 	.word	0xffffffff
	.align		4
        /*0008*/ 	.word	0x00000000
	.align		4
        /*000c*/ 	.word	0xfffffffe
	.align		4
        /*0010*/ 	.word	0x00000000
	.align		4
        /*0014*/ 	.word	0xfffffffd
	.align		4
        /*0018*/ 	.word	0x00000000
	.align		4
        /*001c*/ 	.word	0xfffffffc


//--------------------- .text._Z12simpleKernelPfi --------------------------
	.section	.text._Z12simpleKernelPfi,"ax",@progbits
	.align	128
        .global         _Z12simpleKernelPfi
        .type           _Z12simpleKernelPfi,@function
        .size           _Z12simpleKernelPfi,(.L_x_1 - _Z12simpleKernelPfi)
        .other          _Z12simpleKernelPfi,@"STO_CUDA_ENTRY STV_DEFAULT"
_Z12simpleKernelPfi:
.text._Z12simpleKernelPfi:
[----:B------:R-:W-:Y:S01]  /*0000*/  LDC R1, c[0x0][0x37c] ;  /* 0x0000df00ff017b82 */ /* 0x000fe20000000800 */
[----:B------:R-:W0:Y:S07]  /*0010*/  S2R R0, SR_TID.X ;  /* 0x0000000000007919 */ /* 0x000e2e0000002100 */
[----:B------:R-:W0:Y:S01]  /*0020*/  S2UR UR4, SR_CTAID.X ;  /* 0x00000000000479c3 */ /* 0x000e220000002500 */
[----:B------:R-:W1:Y:S07]  /*0030*/  LDCU UR5, c[0x0][0x388] ;  /* 0x00007100ff0577ac */ /* 0x000e6e0008000800 */
[----:B------:R-:W0:Y:S02]  /*0040*/  LDC R5, c[0x0][0x360] ;  /* 0x0000d800ff057b82 */ /* 0x000e240000000800 */
[----:B0-----:R-:W-:-:S05]  /*0050*/  IMAD R5, R5, UR4, R0 ;  /* 0x0000000405057c24 */ /* 0x001fca000f8e0200 */
[----:B-1----:R-:W-:-:S13]  /*0060*/  ISETP.GE.AND P0, PT, R5, UR5, PT ;  /* 0x0000000505007c0c */ /* 0x002fda000bf06270 */
[----:B------:R-:W-:Y:S05]  /*0070*/  @P0 EXIT ;  /* 0x000000000000094d */ /* 0x000fea0003800000 */
[----:B------:R-:W0:Y:S01]  /*0080*/  LDC.64 R2, c[0x0][0x380] ;  /* 0x0000e000ff027b82 */ /* 0x000e220000000a00 */
[----:B------:R-:W1:Y:S01]  /*0090*/  LDCU.64 UR4, c[0x0][0x358] ;  /* 0x00006b00ff0477ac */ /* 0x000e620008000a00 */
[----:B0-----:R-:W-:-:S05]  /*00a0*/  IMAD.WIDE R2, R5, 0x4, R2 ;  /* 0x0000000405027825 */ /* 0x001fca00078e0202 */
[----:B-1----:R-:W2:Y:S02]  /*00b0*/  LDG.E R0, desc[UR4][R2.64] ;  /* 0x0000000402007981 */ /* 0x002ea4000c1e1900 */
[----:B--2---:R-:W-:-:S04]  /*00c0*/  FADD R5, R0, R0 ;  /* 0x0000000000057221 */ /* 0x004fc80000000000 */
[----:B------:R-:W-:-:S04]  /*00d0*/  FFMA R5, R0, 2, R5 ;  /* 0x4000000000057823 */ /* 0x000fc80000000005 */
[----:B------:R-:W-:-:S04]  /*00e0*/  FADD R0, R5, R5 ;  /* 0x0000000505007221 */ /* 0x000fc80000000000 */
        /* <DEDUP_REMOVED lines=246> */
[----:B------:R-:W-:-:S05]  /*1050*/  FFMA R5, R0, 2, R5 ;  /* 0x4000000000057823 */ /* 0x000fca0000000005 */
[----:B------:R-:W-:Y:S01]  /*1060*/  STG.E desc[UR4][R2.64], R5 ;  /* 0x0000000502007986 */ /* 0x000fe2000c101904 */
[----:B------:R-:W-:Y:S05]  /*1070*/  EXIT ;  /* 0x000000000000794d */ /* 0x000fea0003800000 */
.L_x_0:
[----:B------:R-:W-:-:S00]  /*1080*/  BRA `(.L_x_0) ;  /* 0xfffffffc00fc7947 */ /* 0x000fc0000383ffff */
[----:B------:R-:W-:-:S00]  /*1090*/  NOP ;  /* 0x0000000000007918 */ /* 0x000fc00000000000 */
        /* <DEDUP_REMOVED lines=14> */
.L_x_1:


//--------------------- .nv.shared.reserved.0     --------------------------
	.section	.nv.shared.reserved.0,"aw",@nobits
	.weak		__nv_reservedSMEM_offset_0_alias
	.size		__nv_reservedSMEM_offset_0_alias, 0, 64
	.other		__nv_reservedSMEM_offset_0_alias,@"STO_CUDA_RESERVED_SHARED STV_DEFAULT"
__nv_reservedSMEM_offset_0_alias:
	.zero		0
	.zero		64


//--------------------- .nv.constant0._Z12simpleKernelPfi --------------------------
	.section	.nv.constant0._Z12simpleKernelPfi,"a",@progbits
	.sectionflags	@""
	.align	4
.nv.constant0._Z12simpleKernelPfi:
	.zero		908


//--------------------- SYMBOLS --------------------------

	.type		.nv.reservedSmem.offset0,@object
	.size		.nv.reservedSmem.offset0,0x4
